//
// Generated by NVIDIA NVVM Compiler
//
// Compiler Build ID: CL-36424714
// Cuda compilation tools, release 13.0, V13.0.88
// Based on NVVM 20.0.0
//

.version 9.0
.target sm_100
.address_size 64

	// .globl	_Z18no_warp_divergencev

.visible .entry _Z18no_warp_divergencev()
{


	ret;

}
	// .globl	_Z15warp_divergencev
.visible .entry _Z15warp_divergencev()
{


	ret;

}


// ===== COMPILED SASS (sm_100) =====

	.target	sm_100

	.elftype	@"ET_EXEC"


//--------------------- .note.nv.tkinfo           --------------------------
	.section	.note.nv.tkinfo,"",@"SHT_NOTE"
	.sectionflags	@"SHF_NOTE_NV_TKINFO"
	.tkinfo
        /*0018*/ 	.word	0x00000002
        /*0030*/ 	.string	""
        /*0030*/ 	.string	"ptxas"
        /*0030*/ 	.string	"Cuda compilation tools, release 13.0, V13.0.88"
        /*0030*/ 	.string	"Build cuda_13.0.r13.0/compiler.36424714_0"
        /*0030*/ 	.string	"-arch sm_100 -m 64 "



//--------------------- .note.nv.cuinfo           --------------------------
	.section	.note.nv.cuinfo,"",@"SHT_NOTE"
	.sectionflags	@"SHF_NOTE_NV_CUINFO"
        /*0018*/ 	.short	0x0002
        /*001a*/ 	.short	0x0064
        /*001c*/ 	.short	0x0082
	.zero		2


//--------------------- .nv.info                  --------------------------
	.section	.nv.info,"",@"SHT_CUDA_INFO"
	.align	4


	//----- nvinfo : EIATTR_REGCOUNT
	.align		4
        /*0000*/ 	.byte	0x04, 0x2f
        /*0002*/ 	.short	(.L_1 - .L_0)
	.align		4
.L_0:
        /*0004*/ 	.word	index@(_Z18no_warp_divergencev)
        /*0008*/ 	.word	0x00000004


	//----- nvinfo : EIATTR_FRAME_SIZE
	.align		4
.L_1:
        /*000c*/ 	.byte	0x04, 0x11
        /*000e*/ 	.short	(.L_3 - .L_2)
	.align		4
.L_2:
        /*0010*/ 	.word	index@(_Z18no_warp_divergencev)
        /*0014*/ 	.word	0x00000000


	//----- nvinfo : EIATTR_REGCOUNT
	.align		4
.L_3:
        /*0018*/ 	.byte	0x04, 0x2f
        /*001a*/ 	.short	(.L_5 - .L_4)
	.align		4
.L_4:
        /*001c*/ 	.word	index@(_Z15warp_divergencev)
        /*0020*/ 	.word	0x00000004


	//----- nvinfo : EIATTR_FRAME_SIZE
	.align		4
.L_5:
        /*0024*/ 	.byte	0x04, 0x11
        /*0026*/ 	.short	(.L_7 - .L_6)
	.align		4
.L_6:
        /*0028*/ 	.word	index@(_Z15warp_divergencev)
        /*002c*/ 	.word	0x00000000


	//----- nvinfo : EIATTR_MIN_STACK_SIZE
	.align		4
.L_7:
        /*0030*/ 	.byte	0x04, 0x12
        /*0032*/ 	.short	(.L_9 - .L_8)
	.align		4
.L_8:
        /*0034*/ 	.word	index@(_Z15warp_divergencev)
        /*0038*/ 	.word	0x00000000


	//----- nvinfo : EIATTR_MIN_STACK_SIZE
	.align		4
.L_9:
        /*003c*/ 	.byte	0x04, 0x12
        /*003e*/ 	.short	(.L_11 - .L_10)
	.align		4
.L_10:
        /*0040*/ 	.word	index@(_Z18no_warp_divergencev)
        /*0044*/ 	.word	0x00000000
.L_11:


//--------------------- .nv.compat                --------------------------
	.section	.nv.compat,"",@"SHT_CUDA_COMPAT_INFO"
	.align	4
        /*0000*/ 	.byte	0x02, 0x09, 0x00, 0x00, 0x02, 0x02, 0x01, 0x00, 0x02, 0x05, 0x05, 0x00, 0x03, 0x07, 0x01, 0x01
        /*0010*/ 	.byte	0x02, 0x03, 0x00, 0x00, 0x02, 0x06, 0x01, 0x00, 0x04, 0x0b, 0x08, 0x00, 0x09, 0x00, 0x00, 0x00
        /*0020*/ 	.byte	0x00, 0x00, 0x00, 0x00


//--------------------- .nv.info._Z15warp_divergencev --------------------------
	.section	.nv.info._Z15warp_divergencev,"",@"SHT_CUDA_INFO"
	.sectionflags	@""
	.align	4


	//----- nvinfo : EIATTR_CUDA_API_VERSION
	.align		4
        /*0000*/ 	.byte	0x04, 0x37
        /*0002*/ 	.short	(.L_13 - .L_12)
.L_12:
        /*0004*/ 	.word	0x00000082


	//----- nvinfo : EIATTR_SPARSE_MMA_MASK
	.align		4
.L_13:
        /*0008*/ 	.byte	0x03, 0x50
        /*000a*/ 	.short	0x0000


	//----- nvinfo : EIATTR_MAXREG_COUNT
	.align		4
        /*000c*/ 	.byte	0x03, 0x1b
        /*000e*/ 	.short	0x00ff


	//----- nvinfo : EIATTR_MERCURY_ISA_VERSION
	.align		4
        /*0010*/ 	.byte	0x03, 0x5f
        /*0012*/ 	.short	0x0101


	//----- nvinfo : EIATTR_VRC_CTA_INIT_COUNT
	.align		4
        /*0014*/ 	.byte	0x02, 0x4a
	.zero		1
	.zero		1


	//----- nvinfo : EIATTR_EXIT_INSTR_OFFSETS
	.align		4
        /*0018*/ 	.byte	0x04, 0x1c
        /*001a*/ 	.short	(.L_15 - .L_14)


	//   ....[0]....
.L_14:
        /*001c*/ 	.word	0x00000010


	//----- nvinfo : EIATTR_SW_WAR
	.align		4
.L_15:
        /*0020*/ 	.byte	0x04, 0x36
        /*0022*/ 	.short	(.L_17 - .L_16)
.L_16:
        /*0024*/ 	.word	0x00000008
.L_17:


//--------------------- .nv.info._Z18no_warp_divergencev --------------------------
	.section	.nv.info._Z18no_warp_divergencev,"",@"SHT_CUDA_INFO"
	.sectionflags	@""
	.align	4


	//----- nvinfo : EIATTR_CUDA_API_VERSION
	.align		4
        /*0000*/ 	.byte	0x04, 0x37
        /*0002*/ 	.short	(.L_19 - .L_18)
.L_18:
        /*0004*/ 	.word	0x00000082


	//----- nvinfo : EIATTR_SPARSE_MMA_MASK
	.align		4
.L_19:
        /*0008*/ 	.byte	0x03, 0x50
        /*000a*/ 	.short	0x0000


	//----- nvinfo : EIATTR_MAXREG_COUNT
	.align		4
        /*000c*/ 	.byte	0x03, 0x1b
        /*000e*/ 	.short	0x00ff


	//----- nvinfo : EIATTR_MERCURY_ISA_VERSION
	.align		4
        /*0010*/ 	.byte	0x03, 0x5f
        /*0012*/ 	.short	0x0101


	//----- nvinfo : EIATTR_VRC_CTA_INIT_COUNT
	.align		4
        /*0014*/ 	.byte	0x02, 0x4a
	.zero		1
	.zero		1


	//----- nvinfo : EIATTR_EXIT_INSTR_OFFSETS
	.align		4
        /*0018*/ 	.byte	0x04, 0x1c
        /*001a*/ 	.short	(.L_21 - .L_20)


	//   ....[0]....
.L_20:
        /*001c*/ 	.word	0x00000010


	//----- nvinfo : EIATTR_SW_WAR
	.align		4
.L_21:
        /*0020*/ 	.byte	0x04, 0x36
        /*0022*/ 	.short	(.L_23 - .L_22)
.L_22:
        /*0024*/ 	.word	0x00000008
.L_23:


//--------------------- .nv.callgraph             --------------------------
	.section	.nv.callgraph,"",@"SHT_CUDA_CALLGRAPH"
	.align	4
	.sectionentsize	8
	.align		4
        /*0000*/ 	.word	0x00000000
	.align		4
        /*0004*/ 	.word	0xffffffff
	.align		4
        /*0008*/ 	.word	0x00000000
	.align		4
        /*000c*/ 	.word	0xfffffffe
	.align		4
        /*0010*/ 	.word	0x00000000
	.align		4
        /*0014*/ 	.word	0xfffffffd
	.align		4
        /*0018*/ 	.word	0x00000000
	.align		4
        /*001c*/ 	.word	0xfffffffc


//--------------------- .text._Z15warp_divergencev --------------------------
	.section	.text._Z15warp_divergencev,"ax",@progbits
	.align	128
        .global         _Z15warp_divergencev
        .type           _Z15warp_divergencev,@function
        .size           _Z15warp_divergencev,(.L_x_2 - _Z15warp_divergencev)
        .other          _Z15warp_divergencev,@"STO_CUDA_ENTRY STV_DEFAULT"
_Z15warp_divergencev:
.text._Z15warp_divergencev:
[----:B------:R-:W-:Y:S01]  /*0000*/  LDC R1, c[0x0][0x37c] ;  /* 0x0000df00ff017b82 */ /* 0x000fe20000000800 */
[----:B------:R-:W-:Y:S05]  /*0010*/  EXIT ;  /* 0x000000000000794d */ /* 0x000fea0003800000 */
.L_x_0:
[----:B------:R-:W-:-:S00]  /*0020*/  BRA `(.L_x_0) ;  /* 0xfffffffc00fc7947 */ /* 0x000fc0000383ffff */
[----:B------:R-:W-:-:S00]  /*0030*/  NOP ;  /* 0x0000000000007918 */ /* 0x000fc00000000000 */
        /* <DEDUP_REMOVED lines=12> */
.L_x_2:


//--------------------- .text._Z18no_warp_divergencev --------------------------
	.section	.text._Z18no_warp_divergencev,"ax",@progbits
	.align	128
        .global         _Z18no_warp_divergencev
        .type           _Z18no_warp_divergencev,@function
        .size           _Z18no_warp_divergencev,(.L_x_3 - _Z18no_warp_divergencev)
        .other          _Z18no_warp_divergencev,@"STO_CUDA_ENTRY STV_DEFAULT"
_Z18no_warp_divergencev:
.text._Z18no_warp_divergencev:
[----:B------:R-:W-:Y:S01]  /*0000*/  LDC R1, c[0x0][0x37c] ;  /* 0x0000df00ff017b82 */ /* 0x000fe20000000800 */
[----:B------:R-:W-:Y:S05]  /*0010*/  EXIT ;  /* 0x000000000000794d */ /* 0x000fea0003800000 */
.L_x_1:
        /* <DEDUP_REMOVED lines=14> */
.L_x_3:


//--------------------- .nv.shared.reserved.0     --------------------------
	.section	.nv.shared.reserved.0,"aw",@nobits
	.weak		__nv_reservedSMEM_offset_0_alias
	.size		__nv_reservedSMEM_offset_0_alias, 0, 64
	.other		__nv_reservedSMEM_offset_0_alias,@"STO_CUDA_RESERVED_SHARED STV_DEFAULT"
__nv_reservedSMEM_offset_0_alias:
	.zero		0
	.zero		64


//--------------------- .nv.constant0._Z15warp_divergencev --------------------------
	.section	.nv.constant0._Z15warp_divergencev,"a",@progbits
	.sectionflags	@""
	.align	4
.nv.constant0._Z15warp_divergencev:
	.zero		896


//--------------------- .nv.constant0._Z18no_warp_divergencev --------------------------
	.section	.nv.constant0._Z18no_warp_divergencev,"a",@progbits
	.sectionflags	@""
	.align	4
.nv.constant0._Z18no_warp_divergencev:
	.zero		896


//--------------------- SYMBOLS --------------------------

	.type		.nv.reservedSmem.offset0,@object
	.size		.nv.reservedSmem.offset0,0x4
